	.headerflags	@"EF_CUDA_TEXMODE_UNIFIED EF_CUDA_64BIT_ADDRESS EF_CUDA_ACCELERATORS EF_CUDA_SM90 EF_CUDA_VIRTUAL_SM(EF_CUDA_SM90)"
	.elftype	@"ET_EXEC"


//--------------------- .nv.info                  --------------------------
	.section	.nv.info,"",@"SHT_CUDA_INFO"
	.align	4


	//----- nvinfo : EIATTR_REGCOUNT
	.align		4
        /*0000*/ 	.byte	0x04, 0x2f
        /*0002*/ 	.short	(.L_1 - .L_0)
	.align		4
.L_0:
        /*0004*/ 	.word	index@(triton_poi_fused_convolution_relu_7)
        /*0008*/ 	.word	0x0000000c


	//----- nvinfo : EIATTR_MIN_STACK_SIZE
	.align		4
.L_1:
        /*000c*/ 	.byte	0x04, 0x12
        /*000e*/ 	.short	(.L_3 - .L_2)
	.align		4
.L_2:
        /*0010*/ 	.word	index@(triton_poi_fused_convolution_relu_7)
        /*0014*/ 	.word	0x00000000


	//----- nvinfo : EIATTR_FRAME_SIZE
	.align		4
.L_3:
        /*0018*/ 	.byte	0x04, 0x11
        /*001a*/ 	.short	(.L_5 - .L_4)
	.align		4
.L_4:
        /*001c*/ 	.word	index@(triton_poi_fused_convolution_relu_7)
        /*0020*/ 	.word	0x00000000


	//----- nvinfo : EIATTR_MIN_STACK_SIZE
	.align		4
.L_5:
        /*0024*/ 	.byte	0x04, 0x12
        /*0026*/ 	.short	(.L_7 - .L_6)
	.align		4
.L_6:
        /*0028*/ 	.word	index@(triton_poi_fused_convolution_relu_7)
        /*002c*/ 	.word	0x00000000
.L_7:


//--------------------- .nv.info.triton_poi_fused_convolution_relu_7 --------------------------
	.section	.nv.info.triton_poi_fused_convolution_relu_7,"",@"SHT_CUDA_INFO"
	.sectionflags	@""
	.align	4


	//----- nvinfo : EIATTR_CUDA_API_VERSION
	.align		4
        /*0000*/ 	.byte	0x04, 0x37
        /*0002*/ 	.short	(.L_9 - .L_8)
.L_8:
        /*0004*/ 	.word	0x0000007c


	//----- nvinfo : EIATTR_KPARAM_INFO
	.align		4
.L_9:
        /*0008*/ 	.byte	0x04, 0x17
        /*000a*/ 	.short	(.L_11 - .L_10)
.L_10:
        /*000c*/ 	.word	0x00000000
        /*0010*/ 	.short	0x0002
        /*0012*/ 	.short	0x0010
        /*0014*/ 	.byte	0x00, 0xf0, 0x11, 0x00


	//----- nvinfo : EIATTR_KPARAM_INFO
	.align		4
.L_11:
        /*0018*/ 	.byte	0x04, 0x17
        /*001a*/ 	.short	(.L_13 - .L_12)
.L_12:
        /*001c*/ 	.word	0x00000000
        /*0020*/ 	.short	0x0001
        /*0022*/ 	.short	0x0008
        /*0024*/ 	.byte	0x00, 0xf4, 0x21, 0x00


	//----- nvinfo : EIATTR_KPARAM_INFO
	.align		4
.L_13:
        /*0028*/ 	.byte	0x04, 0x17
        /*002a*/ 	.short	(.L_15 - .L_14)
.L_14:
        /*002c*/ 	.word	0x00000000
        /*0030*/ 	.short	0x0000
        /*0032*/ 	.short	0x0000
        /*0034*/ 	.byte	0x00, 0xf4, 0x21, 0x00


	//----- nvinfo : EIATTR_SPARSE_MMA_MASK
	.align		4
.L_15:
        /*0038*/ 	.byte	0x03, 0x50
        /*003a*/ 	.short	0x0000


	//----- nvinfo : EIATTR_MAXREG_COUNT
	.align		4
        /*003c*/ 	.byte	0x03, 0x1b
        /*003e*/ 	.short	0x00ff


	//----- nvinfo : EIATTR_EXIT_INSTR_OFFSETS
	.align		4
        /*0040*/ 	.byte	0x04, 0x1c
        /*0042*/ 	.short	(.L_17 - .L_16)


	//   ....[0]....
.L_16:
        /*0044*/ 	.word	0x00000210


	//----- nvinfo : EIATTR_REQNTID
	.align		4
.L_17:
        /*0048*/ 	.byte	0x04, 0x10
        /*004a*/ 	.short	(.L_19 - .L_18)
.L_18:
        /*004c*/ 	.word	0x00000080
        /*0050*/ 	.word	0x00000001
        /*0054*/ 	.word	0x00000001


	//----- nvinfo : EIATTR_CBANK_PARAM_SIZE
	.align		4
.L_19:
        /*0058*/ 	.byte	0x03, 0x19
        /*005a*/ 	.short	0x0014


	//----- nvinfo : EIATTR_PARAM_CBANK
	.align		4
        /*005c*/ 	.byte	0x04, 0x0a
        /*005e*/ 	.short	(.L_21 - .L_20)
	.align		4
.L_20:
        /*0060*/ 	.word	index@(.nv.constant0.triton_poi_fused_convolution_relu_7)
        /*0064*/ 	.short	0x0210
        /*0066*/ 	.short	0x0014


	//----- nvinfo : EIATTR_SW_WAR
	.align		4
.L_21:
        /*0068*/ 	.byte	0x04, 0x36
        /*006a*/ 	.short	(.L_23 - .L_22)
.L_22:
        /*006c*/ 	.word	0x00000008
.L_23:


//--------------------- .nv.callgraph             --------------------------
	.section	.nv.callgraph,"",@"SHT_CUDA_CALLGRAPH"
	.align	4
	.sectionentsize	8
	.align		4
        /*0000*/ 	.word	0x00000000
	.align		4
        /*0004*/ 	.word	0xffffffff
	.align		4
        /*0008*/ 	.word	0x00000000
	.align		4
        /*000c*/ 	.word	0xfffffffe
	.align		4
        /*0010*/ 	.word	0x00000000
	.align		4
        /*0014*/ 	.word	0xfffffffd
	.align		4
        /*0018*/ 	.word	0x00000000
	.align		4
        /*001c*/ 	.word	0xfffffffc


//--------------------- .text.triton_poi_fused_convolution_relu_7 --------------------------
	.section	.text.triton_poi_fused_convolution_relu_7,"ax",@progbits
	.align	128
        .global         triton_poi_fused_convolution_relu_7
        .type           triton_poi_fused_convolution_relu_7,@function
        .size           triton_poi_fused_convolution_relu_7,(.L_x_1 - triton_poi_fused_convolution_relu_7)
        .other          triton_poi_fused_convolution_relu_7,@"STO_CUDA_ENTRY STV_DEFAULT"
triton_poi_fused_convolution_relu_7:
.text.triton_poi_fused_convolution_relu_7:
[----:B------:R-:W-:Y:S01]  /*0000*/  LDC R1, c[0x0][0x28] ;  /* 0x00000a00ff017b82 */ /* 0x000fe20000000800 */
[----:B------:R-:W1:Y:S07]  /*0010*/  S2R R0, SR_TID.X ;  /* 0x0000000000007919 */ /* 0x000e6e0000002100 */
[----:B------:R-:W2:Y:S01]  /*0020*/  LDC.64 R8, c[0x0][0x218] ;  /* 0x00008600ff087b82 */ /* 0x000ea20000000a00 */
[----:B------:R-:W-:Y:S01]  /*0030*/  ULDC.64 UR4, c[0x0][0x208] ;  /* 0x0000820000047ab9 */ /* 0x000fe20000000a00 */
[----:B------:R-:W3:Y:S06]  /*0040*/  S2R R5, SR_CTAID.X ;  /* 0x0000000000057919 */ /* 0x000eec0000002500 */
[----:B------:R-:W4:Y:S01]  /*0050*/  LDC.64 R2, c[0x0][0x210] ;  /* 0x00008400ff027b82 */ /* 0x000f220000000a00 */
[----:B-1----:R-:W-:Y:S01]  /*0060*/  IMAD.SHL.U32 R0, R0, 0x4, RZ ;  /* 0x0000000400007824 */ /* 0x002fe200078e00ff */
[----:B---3--:R-:W-:-:S04]  /*0070*/  SHF.R.S32.HI R4, RZ, 0x16, R5 ;  /* 0x00000016ff047819 */ /* 0x008fc80000011405 */
[----:B------:R-:W-:Y:S02]  /*0080*/  LOP3.LUT R0, R0, 0x1fc, RZ, 0xc0, !PT ;  /* 0x000001fc00007812 */ /* 0x000fe400078ec0ff */
[----:B------:R-:W-:-:S03]  /*0090*/  SGXT R4, R4, 0x1 ;  /* 0x000000010404781a */ /* 0x000fc60000000200 */
[----:B------:R-:W-:-:S04]  /*00a0*/  IMAD R5, R5, 0x200, R0 ;  /* 0x0000020005057824 */ /* 0x000fc800078e0200 */
[----:B----4-:R-:W-:Y:S01]  /*00b0*/  IMAD.WIDE R2, R5, 0x4, R2 ;  /* 0x0000000405027825 */ /* 0x010fe200078e0202 */
[----:B------:R-:W-:-:S04]  /*00c0*/  LEA.HI R4, R4, R5, RZ, 0x8 ;  /* 0x0000000504047211 */ /* 0x000fc800078f40ff */
[----:B------:R-:W-:-:S04]  /*00d0*/  SHF.R.S32.HI R4, RZ, 0x8, R4 ;  /* 0x00000008ff047819 */ /* 0x000fc80000011404 */
[----:B------:R-:W-:-:S04]  /*00e0*/  LEA.HI R0, R4, R4, RZ, 0x6 ;  /* 0x0000000404007211 */ /* 0x000fc800078f30ff */
[----:B------:R-:W-:-:S05]  /*00f0*/  LOP3.LUT R7, R0, 0xffffffc0, RZ, 0xc0, !PT ;  /* 0xffffffc000077812 */ /* 0x000fca00078ec0ff */
[----:B------:R-:W-:-:S04]  /*0100*/  IMAD.IADD R7, R4, 0x1, -R7 ;  /* 0x0000000104077824 */ /* 0x000fc800078e0a07 */
[----:B--2---:R-:W-:Y:S02]  /*0110*/  IMAD.WIDE R8, R7, 0x4, R8 ;  /* 0x0000000407087825 */ /* 0x004fe400078e0208 */
[----:B------:R-:W2:Y:S04]  /*0120*/  LDG.E.128 R4, desc[UR4][R2.64] ;  /* 0x0000000402047981 */ /* 0x000ea8000c1e1d00 */
[----:B------:R-:W2:Y:S02]  /*0130*/  LDG.E.EL R8, desc[UR4][R8.64] ;  /* 0x0000000408087981 */ /* 0x000ea4000c2e1900 */
[CC--:B--2---:R-:W-:Y:S01]  /*0140*/  FSETP.GEU.AND P2, PT, R5.reuse, -R8.reuse, PT ;  /* 0x800000080500720b */ /* 0x0c4fe20003f4e000 */
[--C-:B------:R-:W-:Y:S01]  /*0150*/  FADD R5, R5, R8.reuse ;  /* 0x0000000805057221 */ /* 0x100fe20000000000 */
[CC--:B------:R-:W-:Y:S01]  /*0160*/  FSETP.GEU.AND P1, PT, R6.reuse, -R8.reuse, PT ;  /* 0x800000080600720b */ /* 0x0c0fe20003f2e000 */
[--C-:B------:R-:W-:Y:S01]  /*0170*/  FADD R6, R6, R8.reuse ;  /* 0x0000000806067221 */ /* 0x100fe20000000000 */
[CC--:B------:R-:W-:Y:S01]  /*0180*/  FSETP.GEU.AND P0, PT, R7.reuse, -R8.reuse, PT ;  /* 0x800000080700720b */ /* 0x0c0fe20003f0e000 */
[--C-:B------:R-:W-:Y:S01]  /*0190*/  FADD R7, R7, R8.reuse ;  /* 0x0000000807077221 */ /* 0x100fe20000000000 */
[C---:B------:R-:W-:Y:S01]  /*01a0*/  FADD R0, R4.reuse, R8 ;  /* 0x0000000804007221 */ /* 0x040fe20000000000 */
[----:B------:R-:W-:-:S02]  /*01b0*/  FSETP.GEU.AND P3, PT, R4, -R8, PT ;  /* 0x800000080400720b */ /* 0x000fc40003f6e000 */
[----:B------:R-:W-:Y:S02]  /*01c0*/  SEL R5, R5, RZ, P2 ;  /* 0x000000ff05057207 */ /* 0x000fe40001000000 */
[----:B------:R-:W-:Y:S02]  /*01d0*/  SEL R6, R6, RZ, P1 ;  /* 0x000000ff06067207 */ /* 0x000fe40000800000 */
[----:B------:R-:W-:Y:S02]  /*01e0*/  SEL R7, R7, RZ, P0 ;  /* 0x000000ff07077207 */ /* 0x000fe40000000000 */
[----:B------:R-:W-:-:S05]  /*01f0*/  SEL R4, R0, RZ, P3 ;  /* 0x000000ff00047207 */ /* 0x000fca0001800000 */
[----:B------:R-:W-:Y:S01]  /*0200*/  STG.E.128 desc[UR4][R2.64], R4 ;  /* 0x0000000402007986 */ /* 0x000fe2000c101d04 */
[----:B------:R-:W-:Y:S05]  /*0210*/  EXIT ;  /* 0x000000000000794d */ /* 0x000fea0003800000 */
.L_x_0:
[----:B------:R-:W-:-:S00]  /*0220*/  BRA `(.L_x_0) ;  /* 0xfffffffc00fc7947 */ /* 0x000fc0000383ffff */
[----:B------:R-:W-:-:S00]  /*0230*/  NOP ;  /* 0x0000000000007918 */ /* 0x000fc00000000000 */
        /* <DEDUP_REMOVED lines=12> */
.L_x_1:


//--------------------- .nv.constant0.triton_poi_fused_convolution_relu_7 --------------------------
	.section	.nv.constant0.triton_poi_fused_convolution_relu_7,"a",@progbits
	.sectionflags	@""
	.align	4
.nv.constant0.triton_poi_fused_convolution_relu_7:
	.zero		548
